	.headerflags	@"EF_CUDA_TEXMODE_UNIFIED EF_CUDA_64BIT_ADDRESS EF_CUDA_ACCELERATORS EF_CUDA_SM90 EF_CUDA_VIRTUAL_SM(EF_CUDA_SM90)"
	.elftype	@"ET_EXEC"


//--------------------- .nv.info                  --------------------------
	.section	.nv.info,"",@"SHT_CUDA_INFO"
	.align	4


	//----- nvinfo : EIATTR_REGCOUNT
	.align		4
        /*0000*/ 	.byte	0x04, 0x2f
        /*0002*/ 	.short	(.L_4 - .L_3)
	.align		4
.L_3:
        /*0004*/ 	.word	index@(triton_per_fused__softmax_add_3)
        /*0008*/ 	.word	0x00000018


	//----- nvinfo : EIATTR_MIN_STACK_SIZE
	.align		4
.L_4:
        /*000c*/ 	.byte	0x04, 0x12
        /*000e*/ 	.short	(.L_6 - .L_5)
	.align		4
.L_5:
        /*0010*/ 	.word	index@(triton_per_fused__softmax_add_3)
        /*0014*/ 	.word	0x00000000


	//----- nvinfo : EIATTR_FRAME_SIZE
	.align		4
.L_6:
        /*0018*/ 	.byte	0x04, 0x11
        /*001a*/ 	.short	(.L_8 - .L_7)
	.align		4
.L_7:
        /*001c*/ 	.word	index@(triton_per_fused__softmax_add_3)
        /*0020*/ 	.word	0x00000000


	//----- nvinfo : EIATTR_MIN_STACK_SIZE
	.align		4
.L_8:
        /*0024*/ 	.byte	0x04, 0x12
        /*0026*/ 	.short	(.L_10 - .L_9)
	.align		4
.L_9:
        /*0028*/ 	.word	index@(triton_per_fused__softmax_add_3)
        /*002c*/ 	.word	0x00000000
.L_10:


//--------------------- .nv.info.triton_per_fused__softmax_add_3 --------------------------
	.section	.nv.info.triton_per_fused__softmax_add_3,"",@"SHT_CUDA_INFO"
	.sectionflags	@""
	.align	4


	//----- nvinfo : EIATTR_CUDA_API_VERSION
	.align		4
        /*0000*/ 	.byte	0x04, 0x37
        /*0002*/ 	.short	(.L_12 - .L_11)
.L_11:
        /*0004*/ 	.word	0x0000007c


	//----- nvinfo : EIATTR_KPARAM_INFO
	.align		4
.L_12:
        /*0008*/ 	.byte	0x04, 0x17
        /*000a*/ 	.short	(.L_14 - .L_13)
.L_13:
        /*000c*/ 	.word	0x00000000
        /*0010*/ 	.short	0x0004
        /*0012*/ 	.short	0x001c
        /*0014*/ 	.byte	0x00, 0xf0, 0x11, 0x00


	//----- nvinfo : EIATTR_KPARAM_INFO
	.align		4
.L_14:
        /*0018*/ 	.byte	0x04, 0x17
        /*001a*/ 	.short	(.L_16 - .L_15)
.L_15:
        /*001c*/ 	.word	0x00000000
        /*0020*/ 	.short	0x0003
        /*0022*/ 	.short	0x0018
        /*0024*/ 	.byte	0x00, 0xf0, 0x11, 0x00


	//----- nvinfo : EIATTR_KPARAM_INFO
	.align		4
.L_16:
        /*0028*/ 	.byte	0x04, 0x17
        /*002a*/ 	.short	(.L_18 - .L_17)
.L_17:
        /*002c*/ 	.word	0x00000000
        /*0030*/ 	.short	0x0002
        /*0032*/ 	.short	0x0010
        /*0034*/ 	.byte	0x00, 0xf4, 0x21, 0x00


	//----- nvinfo : EIATTR_KPARAM_INFO
	.align		4
.L_18:
        /*0038*/ 	.byte	0x04, 0x17
        /*003a*/ 	.short	(.L_20 - .L_19)
.L_19:
        /*003c*/ 	.word	0x00000000
        /*0040*/ 	.short	0x0001
        /*0042*/ 	.short	0x0008
        /*0044*/ 	.byte	0x00, 0xf4, 0x21, 0x00


	//----- nvinfo : EIATTR_KPARAM_INFO
	.align		4
.L_20:
        /*0048*/ 	.byte	0x04, 0x17
        /*004a*/ 	.short	(.L_22 - .L_21)
.L_21:
        /*004c*/ 	.word	0x00000000
        /*0050*/ 	.short	0x0000
        /*0052*/ 	.short	0x0000
        /*0054*/ 	.byte	0x00, 0xf4, 0x21, 0x00


	//----- nvinfo : EIATTR_SPARSE_MMA_MASK
	.align		4
.L_22:
        /*0058*/ 	.byte	0x03, 0x50
        /*005a*/ 	.short	0x0000


	//----- nvinfo : EIATTR_MAXREG_COUNT
	.align		4
        /*005c*/ 	.byte	0x03, 0x1b
        /*005e*/ 	.short	0x00ff


	//----- nvinfo : EIATTR_EXTERNS
	.align		4
        /*0060*/ 	.byte	0x04, 0x0f
        /*0062*/ 	.short	(.L_24 - .L_23)


	//   ....[0]....
	.align		4
.L_23:
        /*0064*/ 	.word	index@(__assertfail)


	//----- nvinfo : EIATTR_COOP_GROUP_MASK_REGIDS
	.align		4
.L_24:
        /*0068*/ 	.byte	0x04, 0x29
        /*006a*/ 	.short	(.L_26 - .L_25)


	//   ....[0]....
.L_25:
        /*006c*/ 	.word	0xffffffff


	//   ....[1]....
        /*0070*/ 	.word	0xffffffff


	//   ....[2]....
        /*0074*/ 	.word	0xffffffff


	//   ....[3]....
        /*0078*/ 	.word	0xffffffff


	//   ....[4]....
        /*007c*/ 	.word	0xffffffff


	//   ....[5]....
        /*0080*/ 	.word	0xffffffff


	//   ....[6]....
        /*0084*/ 	.word	0xffffffff


	//   ....[7]....
        /*0088*/ 	.word	0xffffffff


	//   ....[8]....
        /*008c*/ 	.word	0xffffffff


	//   ....[9]....
        /*0090*/ 	.word	0xffffffff


	//----- nvinfo : EIATTR_COOP_GROUP_INSTR_OFFSETS
	.align		4
.L_26:
        /*0094*/ 	.byte	0x04, 0x28
        /*0096*/ 	.short	(.L_28 - .L_27)


	//   ....[0]....
.L_27:
        /*0098*/ 	.word	0x00000400


	//   ....[1]....
        /*009c*/ 	.word	0x00000440


	//   ....[2]....
        /*00a0*/ 	.word	0x00000480


	//   ....[3]....
        /*00a4*/ 	.word	0x000004c0


	//   ....[4]....
        /*00a8*/ 	.word	0x00000500


	//   ....[5]....
        /*00ac*/ 	.word	0x000005c0


	//   ....[6]....
        /*00b0*/ 	.word	0x000005e0


	//   ....[7]....
        /*00b4*/ 	.word	0x00000600


	//   ....[8]....
        /*00b8*/ 	.word	0x00000620


	//   ....[9]....
        /*00bc*/ 	.word	0x00000640


	//----- nvinfo : EIATTR_SYSCALL_OFFSETS
	.align		4
.L_28:
        /*00c0*/ 	.byte	0x04, 0x46
        /*00c2*/ 	.short	(.L_30 - .L_29)


	//   ....[0]....
.L_29:
        /*00c4*/ 	.word	0x000002f0


	//----- nvinfo : EIATTR_EXIT_INSTR_OFFSETS
	.align		4
.L_30:
        /*00c8*/ 	.byte	0x04, 0x1c
        /*00ca*/ 	.short	(.L_32 - .L_31)


	//   ....[0]....
.L_31:
        /*00cc*/ 	.word	0x000006e0


	//   ....[1]....
        /*00d0*/ 	.word	0x00000700


	//----- nvinfo : EIATTR_REQNTID
	.align		4
.L_32:
        /*00d4*/ 	.byte	0x04, 0x10
        /*00d6*/ 	.short	(.L_34 - .L_33)
.L_33:
        /*00d8*/ 	.word	0x00000040
        /*00dc*/ 	.word	0x00000001
        /*00e0*/ 	.word	0x00000001


	//----- nvinfo : EIATTR_CRS_STACK_SIZE
	.align		4
.L_34:
        /*00e4*/ 	.byte	0x04, 0x1e
        /*00e6*/ 	.short	(.L_36 - .L_35)
.L_35:
        /*00e8*/ 	.word	0x00000000


	//----- nvinfo : EIATTR_CBANK_PARAM_SIZE
	.align		4
.L_36:
        /*00ec*/ 	.byte	0x03, 0x19
        /*00ee*/ 	.short	0x0020


	//----- nvinfo : EIATTR_PARAM_CBANK
	.align		4
        /*00f0*/ 	.byte	0x04, 0x0a
        /*00f2*/ 	.short	(.L_38 - .L_37)
	.align		4
.L_37:
        /*00f4*/ 	.word	index@(.nv.constant0.triton_per_fused__softmax_add_3)
        /*00f8*/ 	.short	0x0210
        /*00fa*/ 	.short	0x0020


	//----- nvinfo : EIATTR_SW_WAR
	.align		4
.L_38:
        /*00fc*/ 	.byte	0x04, 0x36
        /*00fe*/ 	.short	(.L_40 - .L_39)
.L_39:
        /*0100*/ 	.word	0x00000008
.L_40:


//--------------------- .nv.callgraph             --------------------------
	.section	.nv.callgraph,"",@"SHT_CUDA_CALLGRAPH"
	.align	4
	.sectionentsize	8
	.align		4
        /*0000*/ 	.word	0x00000000
	.align		4
        /*0004*/ 	.word	0xffffffff
	.align		4
        /*0008*/ 	.word	index@(triton_per_fused__softmax_add_3)
	.align		4
        /*000c*/ 	.word	index@(__assertfail)
	.align		4
        /*0010*/ 	.word	0x00000000
	.align		4
        /*0014*/ 	.word	0xfffffffe
	.align		4
        /*0018*/ 	.word	0x00000000
	.align		4
        /*001c*/ 	.word	0xfffffffd
	.align		4
        /*0020*/ 	.word	0x00000000
	.align		4
        /*0024*/ 	.word	0xfffffffc


//--------------------- .nv.constant4             --------------------------
	.section	.nv.constant4,"a",@progbits
	.align	8
	.align		8
.nv.constant4:
        /*0000*/ 	.dword	__assertfail
	.align		8
        /*0008*/ 	.dword	assertFunc_0
	.align		8
        /*0010*/ 	.dword	assertFile_0
	.align		8
        /*0018*/ 	.dword	assertMessage_0


//--------------------- .text.triton_per_fused__softmax_add_3 --------------------------
	.section	.text.triton_per_fused__softmax_add_3,"ax",@progbits
	.sectionflags	@"SHF_BARRIERS=1"
	.align	128
        .global         triton_per_fused__softmax_add_3
        .type           triton_per_fused__softmax_add_3,@function
        .size           triton_per_fused__softmax_add_3,(.L_x_3 - triton_per_fused__softmax_add_3)
        .other          triton_per_fused__softmax_add_3,@"STO_CUDA_ENTRY STV_DEFAULT"
triton_per_fused__softmax_add_3:
.text.triton_per_fused__softmax_add_3:
[----:B------:R-:W0:Y:S02]  /*0000*/  LDC R1, c[0x0][0x28] ;  /* 0x00000a00ff017b82 */ /* 0x000e240000000800 */
[----:B------:R-:W1:Y:S01]  /*0010*/  S2R R0, SR_CTAID.X ;  /* 0x0000000000007919 */ /* 0x000e620000002500 */
[----:B------:R-:W2:Y:S01]  /*0020*/  LDC.64 R2, c[0x0][0x218] ;  /* 0x00008600ff027b82 */ /* 0x000ea20000000a00 */
[----:B------:R-:W-:Y:S01]  /*0030*/  ULDC.64 UR4, c[0x0][0x208] ;  /* 0x0000820000047ab9 */ /* 0x000fe20000000a00 */
[----:B------:R-:W3:Y:S06]  /*0040*/  S2R R19, SR_TID.X ;  /* 0x0000000000137919 */ /* 0x000eec0000002100 */
[----:B------:R-:W4:Y:S01]  /*0050*/  LDC.64 R14, c[0x0][0x210] ;  /* 0x00008400ff0e7b82 */ /* 0x000f220000000a00 */
[----:B-1----:R-:W-:-:S02]  /*0060*/  SHF.R.S32.HI R9, RZ, 0x1f, R0 ;  /* 0x0000001fff097819 */ /* 0x002fc40000011400 */
[----:B------:R-:W-:Y:S02]  /*0070*/  ISETP.GE.AND P1, PT, R0, 0x200, PT ;  /* 0x000002000000780c */ /* 0x000fe40003f26270 */
[----:B------:R-:W-:Y:S02]  /*0080*/  LEA.HI R9, R9, R0, RZ, 0x5 ;  /* 0x0000000009097211 */ /* 0x000fe400078f28ff */
[----:B---3--:R-:W-:Y:S02]  /*0090*/  LOP3.LUT R7, R19, 0x1f, RZ, 0xc0, !PT ;  /* 0x0000001f13077812 */ /* 0x008fe400078ec0ff */
[----:B------:R-:W-:-:S05]  /*00a0*/  LOP3.LUT R5, R9, 0x7ffffe0, RZ, 0xc0, !PT ;  /* 0x07ffffe009057812 */ /* 0x000fca00078ec0ff */
[----:B------:R-:W-:-:S04]  /*00b0*/  IMAD.IADD R4, R0, 0x1, -R5 ;  /* 0x0000000100047824 */ /* 0x000fc800078e0a05 */
[----:B------:R-:W-:Y:S01]  /*00c0*/  IMAD R11, R4, 0x20, R7 ;  /* 0x00000020040b7824 */ /* 0x000fe200078e0207 */
[----:B------:R-:W-:-:S03]  /*00d0*/  CS2R R4, SRZ ;  /* 0x0000000000047805 */ /* 0x000fc6000001ff00 */
[----:B--2---:R-:W-:-:S05]  /*00e0*/  IMAD.WIDE R2, R11, 0x8, R2 ;  /* 0x000000080b027825 */ /* 0x004fca00078e0202 */
[----:B------:R-:W2:Y:S01]  /*00f0*/  @!P1 LDG.E.EL.64 R4, desc[UR4][R2.64] ;  /* 0x0000000402049981 */ /* 0x000ea2000c2e1b00 */
[----:B------:R-:W-:Y:S02]  /*0100*/  IMAD R7, R0, 0x20, R7 ;  /* 0x0000002000077824 */ /* 0x000fe400078e0207 */
[----:B------:R-:W-:Y:S02]  /*0110*/  IMAD.MOV.U32 R16, RZ, RZ, RZ ;  /* 0x000000ffff107224 */ /* 0x000fe400078e00ff */
[----:B----4-:R-:W-:-:S05]  /*0120*/  IMAD.WIDE R14, R7, 0x4, R14 ;  /* 0x00000004070e7825 */ /* 0x010fca00078e020e */
[----:B------:R-:W3:Y:S01]  /*0130*/  @!P1 LDG.E R16, desc[UR4][R14.64] ;  /* 0x000000040e109981 */ /* 0x000ee2000c1e1900 */
[----:B--2---:R-:W-:Y:S02]  /*0140*/  SEL R4, R4, RZ, !P1 ;  /* 0x000000ff04047207 */ /* 0x004fe40004800000 */
[----:B------:R-:W-:Y:S02]  /*0150*/  SEL R5, R5, RZ, !P1 ;  /* 0x000000ff05057207 */ /* 0x000fe40004800000 */
[----:B------:R-:W-:Y:S02]  /*0160*/  IADD3 R17, P2, R4, 0x157, RZ ;  /* 0x0000015704117810 */ /* 0x000fe40007f5e0ff */
[----:B------:R-:W-:-:S03]  /*0170*/  ISETP.GE.AND P0, PT, R5, RZ, PT ;  /* 0x000000ff0500720c */ /* 0x000fc60003f06270 */
[----:B------:R-:W-:Y:S01]  /*0180*/  IMAD.X R18, RZ, RZ, R5, P2 ;  /* 0x000000ffff127224 */ /* 0x000fe200010e0605 */
[----:B------:R-:W-:Y:S02]  /*0190*/  SEL R17, R17, R4, !P0 ;  /* 0x0000000411117207 */ /* 0x000fe40004000000 */
[----:B---3--:R-:W-:Y:S02]  /*01a0*/  SEL R16, R16, RZ, !P1 ;  /* 0x000000ff10107207 */ /* 0x008fe40004800000 */
[----:B------:R-:W-:Y:S02]  /*01b0*/  SEL R18, R18, R5, !P0 ;  /* 0x0000000512127207 */ /* 0x000fe40004000000 */
[----:B------:R-:W-:-:S04]  /*01c0*/  ISETP.GE.U32.AND P0, PT, R17, 0x157, PT ;  /* 0x000001571100780c */ /* 0x000fc80003f06070 */
[----:B------:R-:W-:-:S04]  /*01d0*/  ISETP.GE.U32.AND.EX P0, PT, R18, RZ, PT, P0 ;  /* 0x000000ff1200720c */ /* 0x000fc80003f06100 */
[----:B------:R-:W-:-:S13]  /*01e0*/  ISETP.GT.OR P0, PT, R0, 0x1ff, !P0 ;  /* 0x000001ff0000780c */ /* 0x000fda0004704670 */
[----:B------:R-:W-:Y:S05]  /*01f0*/  @P0 BRA `(.L_x_0) ;  /* 0x0000000000400947 */ /* 0x000fea0003800000 */
[----:B------:R-:W-:Y:S01]  /*0200*/  MOV R2, 0x0 ;  /* 0x0000000000027802 */ /* 0x000fe20000000f00 */
[----:B------:R-:W-:Y:S01]  /*0210*/  ULDC.64 UR6, c[0x4][0x18] ;  /* 0x0100060000067ab9 */ /* 0x000fe20000000a00 */
[----:B------:R-:W-:Y:S01]  /*0220*/  ULDC.64 UR8, c[0x4][0x8] ;  /* 0x0100020000087ab9 */ /* 0x000fe20000000a00 */
[----:B------:R-:W-:Y:S02]  /*0230*/  IMAD.U32 R4, RZ, RZ, UR6 ;  /* 0x00000006ff047e24 */ /* 0x000fe4000f8e00ff */
[----:B------:R-:W-:Y:S01]  /*0240*/  IMAD.U32 R5, RZ, RZ, UR7 ;  /* 0x00000007ff057e24 */ /* 0x000fe2000f8e00ff */
[----:B------:R-:W1:Y:S01]  /*0250*/  LDC.64 R2, c[0x4][R2] ;  /* 0x0100000002027b82 */ /* 0x000e620000000a00 */
[----:B------:R-:W-:Y:S01]  /*0260*/  ULDC.64 UR6, c[0x4][0x10] ;  /* 0x0100040000067ab9 */ /* 0x000fe20000000a00 */
[----:B------:R-:W-:Y:S02]  /*0270*/  IMAD.U32 R10, RZ, RZ, UR8 ;  /* 0x00000008ff0a7e24 */ /* 0x000fe4000f8e00ff */
[----:B------:R-:W-:-:S02]  /*0280*/  IMAD.U32 R6, RZ, RZ, UR6 ;  /* 0x00000006ff067e24 */ /* 0x000fc4000f8e00ff */
[----:B------:R-:W-:Y:S02]  /*0290*/  IMAD.U32 R7, RZ, RZ, UR7 ;  /* 0x00000007ff077e24 */ /* 0x000fe4000f8e00ff */
[----:B------:R-:W-:Y:S02]  /*02a0*/  IMAD.U32 R11, RZ, RZ, UR9 ;  /* 0x00000009ff0b7e24 */ /* 0x000fe4000f8e00ff */
[----:B------:R-:W-:Y:S02]  /*02b0*/  IMAD.MOV.U32 R8, RZ, RZ, 0x27 ;  /* 0x00000027ff087424 */ /* 0x000fe400078e00ff */
[----:B------:R-:W-:Y:S02]  /*02c0*/  IMAD.MOV.U32 R12, RZ, RZ, 0x1 ;  /* 0x00000001ff0c7424 */ /* 0x000fe400078e00ff */
[----:B------:R-:W-:-:S07]  /*02d0*/  IMAD.MOV.U32 R13, RZ, RZ, RZ ;  /* 0x000000ffff0d7224 */ /* 0x000fce00078e00ff */
[----:B------:R-:W-:-:S07]  /*02e0*/  LEPC R20, `(.L_x_0) ;  /* 0x000000001014794e */ /* 0x000fce0000000000 */
[----:B01----:R-:W-:Y:S05]  /*02f0*/  CALL.ABS.NOINC R2 ;  /* 0x0000000002007343 */ /* 0x003fea0003c00000 */
.L_x_0:
[----:B------:R-:W-:Y:S01]  /*0300*/  SHF.R.S32.HI R9, RZ, 0x5, R9 ;  /* 0x00000005ff097819 */ /* 0x000fe20000011409 */
[----:B------:R-:W-:Y:S05]  /*0310*/  WARPSYNC.ALL ;  /* 0x0000000000007948 */ /* 0x000fea0003800000 */
[----:B------:R-:W-:Y:S01]  /*0320*/  BAR.SYNC.DEFER_BLOCKING 0x0 ;  /* 0x0000000000007b1d */ /* 0x000fe20000010000 */
[----:B------:R-:W-:Y:S01]  /*0330*/  IMAD.MOV.U32 R5, RZ, RZ, RZ ;  /* 0x000000ffff057224 */ /* 0x000fe200078e00ff */
[----:B------:R-:W-:-:S04]  /*0340*/  LEA.HI R3, R9, R9, RZ, 0x2 ;  /* 0x0000000909037211 */ /* 0x000fc800078f10ff */
[----:B------:R-:W-:Y:S01]  /*0350*/  ULDC.64 UR6, c[0x0][0x220] ;  /* 0x0000880000067ab9 */ /* 0x000fe20000000a00 */
[----:B------:R-:W-:Y:S02]  /*0360*/  LOP3.LUT R4, R3, 0xfffffffc, RZ, 0xc0, !PT ;  /* 0xfffffffc03047812 */ /* 0x000fe400078ec0ff */
[----:B------:R-:W-:-:S03]  /*0370*/  LEA R2, P0, R17, UR6, 0x4 ;  /* 0x0000000611027c11 */ /* 0x000fc6000f8020ff */
[----:B------:R-:W-:Y:S01]  /*0380*/  IMAD.IADD R9, R9, 0x1, -R4 ;  /* 0x0000000109097824 */ /* 0x000fe200078e0a04 */
[----:B------:R-:W-:-:S03]  /*0390*/  LEA.HI.X R3, R17, UR7, R18, 0x4, P0 ;  /* 0x0000000711037c11 */ /* 0x000fc600080f2412 */
[----:B------:R-:W-:Y:S01]  /*03a0*/  IMAD.WIDE R2, R9, 0x4, R2 ;  /* 0x0000000409027825 */ /* 0x000fe200078e0202 */
[----:B------:R-:W-:Y:S06]  /*03b0*/  @P1 BRA `(.L_x_1) ;  /* 0x0000000000041947 */ /* 0x000fec0003800000 */
[----:B------:R1:W5:Y:S02]  /*03c0*/  LDG.E.EL R5, desc[UR4][R2.64] ;  /* 0x0000000402057981 */ /* 0x000364000c2e1900 */
.L_x_1:
[----:B-----5:R-:W-:-:S05]  /*03d0*/  FADD R5, R16, R5 ;  /* 0x0000000510057221 */ /* 0x020fca0000000000 */
[----:B-1----:R-:W-:-:S04]  /*03e0*/  FSEL R2, R5, -INF , !P1 ;  /* 0xff80000005027808 */ /* 0x002fc80004800000 */
[C---:B------:R-:W-:Y:S01]  /*03f0*/  FSETP.NAN.AND P2, PT, R2.reuse, R2, PT ;  /* 0x000000020200720b */ /* 0x040fe20003f48000 */
[----:B------:R-:W1:Y:S02]  /*0400*/  SHFL.BFLY PT, R3, R2, 0x10, 0x1f ;  /* 0x0e001f0002037f89 */ /* 0x000e6400000e0000 */
[----:B-1----:R-:W-:-:S13]  /*0410*/  FSETP.GT.AND P0, PT, R2, R3, PT ;  /* 0x000000030200720b */ /* 0x002fda0003f04000 */
[----:B------:R-:W-:-:S04]  /*0420*/  @!P0 FSEL R2, R2, R3, P2 ;  /* 0x0000000302028208 */ /* 0x000fc80001000000 */
        /* <DEDUP_REMOVED lines=15> */
[----:B------:R-:W-:-:S05]  /*0520*/  @!P0 FSEL R2, R2, R3, P2 ;  /* 0x0000000302028208 */ /* 0x000fca0001000000 */
[----:B------:R-:W-:-:S04]  /*0530*/  FADD R5, R5, -R2 ;  /* 0x8000000205057221 */ /* 0x000fc80000000000 */
[----:B------:R-:W-:-:S05]  /*0540*/  FMUL R5, R5, 1.4426950216293334961 ;  /* 0x3fb8aa3b05057820 */ /* 0x000fca0000400000 */
[----:B------:R-:W-:-:S13]  /*0550*/  FSETP.GEU.AND P0, PT, R5, -126, PT ;  /* 0xc2fc00000500780b */ /* 0x000fda0003f0e000 */
[----:B------:R-:W-:-:S04]  /*0560*/  @!P0 FMUL R5, R5, 0.5 ;  /* 0x3f00000005058820 */ /* 0x000fc80000400000 */
[----:B------:R-:W1:Y:S02]  /*0570*/  MUFU.EX2 R3, R5 ;  /* 0x0000000500037308 */ /* 0x000e640000000800 */
[----:B-1----:R-:W-:Y:S01]  /*0580*/  @!P0 FMUL R3, R3, R3 ;  /* 0x0000000303038220 */ /* 0x002fe20000400000 */
[----:B------:R-:W-:-:S04]  /*0590*/  LOP3.LUT P0, RZ, R19, 0x20, RZ, 0xc0, !PT ;  /* 0x0000002013ff7812 */ /* 0x000fc8000780c0ff */
[----:B------:R-:W-:Y:S02]  /*05a0*/  FSEL R4, R3, RZ, !P1 ;  /* 0x000000ff03047208 */ /* 0x000fe40004800000 */
[----:B------:R-:W-:-:S03]  /*05b0*/  ISETP.LT.AND P0, PT, R0, 0x200, !P0 ;  /* 0x000002000000780c */ /* 0x000fc60004701270 */
[----:B------:R-:W1:Y:S02]  /*05c0*/  SHFL.BFLY PT, R7, R4, 0x10, 0x1f ;  /* 0x0e001f0004077f89 */ /* 0x000e6400000e0000 */
[----:B-1----:R-:W-:-:S05]  /*05d0*/  FADD R7, R4, R7 ;  /* 0x0000000704077221 */ /* 0x002fca0000000000 */
        /* <DEDUP_REMOVED lines=8> */
[C---:B------:R-:W-:Y:S02]  /*0660*/  FSETP.GT.AND P2, PT, |R5|.reuse, 8.50705917302346158658e+37, PT ;  /* 0x7e8000000500780b */ /* 0x040fe40003f44200 */
[----:B------:R-:W-:-:S11]  /*0670*/  FSETP.GEU.AND P1, PT, |R5|, 1.175494350822287508e-38, PT ;  /* 0x008000000500780b */ /* 0x000fd60003f2e200 */
[----:B------:R-:W-:Y:S01]  /*0680*/  @P2 FMUL R5, R5, 0.25 ;  /* 0x3e80000005052820 */ /* 0x000fe20000400000 */
[----:B------:R-:W-:-:S03]  /*0690*/  @P2 FMUL R3, R3, 0.25 ;  /* 0x3e80000003032820 */ /* 0x000fc60000400000 */
[----:B------:R-:W-:Y:S01]  /*06a0*/  @!P1 FMUL R5, R5, 16777216 ;  /* 0x4b80000005059820 */ /* 0x000fe20000400000 */
[----:B------:R-:W-:-:S03]  /*06b0*/  @!P1 FMUL R3, R3, 16777216 ;  /* 0x4b80000003039820 */ /* 0x000fc60000400000 */
[----:B------:R-:W1:Y:S02]  /*06c0*/  MUFU.RCP R4, R5 ;  /* 0x0000000500047308 */ /* 0x000e640000001000 */
[----:B-1----:R-:W-:Y:S01]  /*06d0*/  FMUL R3, R4, R3 ;  /* 0x0000000304037220 */ /* 0x002fe20000400000 */
[----:B------:R-:W-:Y:S06]  /*06e0*/  @!P0 EXIT ;  /* 0x000000000000894d */ /* 0x000fec0003800000 */
[----:B------:R-:W-:Y:S01]  /*06f0*/  STG.E desc[UR4][R14.64], R3 ;  /* 0x000000030e007986 */ /* 0x000fe2000c101904 */
[----:B------:R-:W-:Y:S05]  /*0700*/  EXIT ;  /* 0x000000000000794d */ /* 0x000fea0003800000 */
.L_x_2:
[----:B------:R-:W-:-:S00]  /*0710*/  BRA `(.L_x_2) ;  /* 0xfffffffc00fc7947 */ /* 0x000fc0000383ffff */
[----:B------:R-:W-:-:S00]  /*0720*/  NOP ;  /* 0x0000000000007918 */ /* 0x000fc00000000000 */
        /* <DEDUP_REMOVED lines=13> */
.L_x_3:


//--------------------- .nv.global.init           --------------------------
	.section	.nv.global.init,"aw",@progbits
.nv.global.init:
	.type		assertFunc_0,@object
	.size		assertFunc_0,(assertMessage_0 - assertFunc_0)
assertFunc_0:
        /*0000*/ 	.byte	0x75, 0x6e, 0x6b, 0x6e, 0x6f, 0x77, 0x6e, 0x00
	.type		assertMessage_0,@object
	.size		assertMessage_0,(assertFile_0 - assertMessage_0)
assertMessage_0:
        /*0008*/ 	.byte	0x69, 0x6e, 0x64, 0x65, 0x78, 0x20, 0x6f, 0x75, 0x74, 0x20, 0x6f, 0x66, 0x20, 0x62, 0x6f, 0x75
        /*0018*/ 	.byte	0x6e, 0x64, 0x73, 0x3a, 0x20, 0x30, 0x20, 0x3c, 0x3d, 0x20, 0x74, 0x6d, 0x70, 0x35, 0x20, 0x3c
        /*0028*/ 	.byte	0x20, 0x33, 0x34, 0x33, 0x00
	.type		assertFile_0,@object
	.size		assertFile_0,(.L_1 - assertFile_0)
assertFile_0:
        /*002d*/ 	.byte	0x69, 0x6e, 0x64, 0x75, 0x63, 0x74, 0x6f, 0x72, 0x5f, 0x63, 0x61, 0x63, 0x68, 0x65, 0x2f, 0x69
        /*003d*/ 	.byte	0x72, 0x2f, 0x63, 0x69, 0x72, 0x32, 0x6f, 0x67, 0x71, 0x78, 0x64, 0x6e, 0x66, 0x63, 0x68, 0x37
        /*004d*/ 	.byte	0x6a, 0x67, 0x68, 0x67, 0x33, 0x6d, 0x68, 0x66, 0x71, 0x6e, 0x34, 0x74, 0x7a, 0x77, 0x6f, 0x76
        /*005d*/ 	.byte	0x6f, 0x76, 0x62, 0x74, 0x32, 0x35, 0x70, 0x64, 0x62, 0x64, 0x63, 0x6c, 0x35, 0x68, 0x74, 0x75
        /*006d*/ 	.byte	0x61, 0x34, 0x76, 0x6a, 0x6a, 0x6c, 0x2e, 0x70, 0x79, 0x00
.L_1:


//--------------------- .nv.constant0.triton_per_fused__softmax_add_3 --------------------------
	.section	.nv.constant0.triton_per_fused__softmax_add_3,"a",@progbits
	.sectionflags	@""
	.align	4
.nv.constant0.triton_per_fused__softmax_add_3:
	.zero		560


//--------------------- SYMBOLS --------------------------

	.type		__assertfail,@function
